//
// Generated by NVIDIA NVVM Compiler
//
// Compiler Build ID: CL-36424714
// Cuda compilation tools, release 13.0, V13.0.88
// Based on NVVM 20.0.0
//

.version 9.0
.target sm_100
.address_size 64

	// .globl	_Z5crackPcS_S_
.extern .func  (.param .b64 func_retval0) malloc
(
	.param .b64 malloc_param_0
)
;
.extern .func  (.param .b32 func_retval0) vprintf
(
	.param .b64 vprintf_param_0,
	.param .b64 vprintf_param_1
)
;
.global .align 1 .b8 $str[11] = {107, 111, 108, 101, 107, 105, 54, 50, 53, 51};
.global .align 1 .b8 $str$1[27] = {80, 97, 115, 115, 119, 111, 114, 100, 32, 70, 111, 117, 110, 100, 58, 32, 37, 99, 37, 99, 37, 99, 37, 99, 32, 10};

.visible .entry _Z5crackPcS_S_(
	.param .u64 .ptr .align 1 _Z5crackPcS_S__param_0,
	.param .u64 .ptr .align 1 _Z5crackPcS_S__param_1,
	.param .u64 .ptr .align 1 _Z5crackPcS_S__param_2
)
{
	.local .align 16 .b8 	__local_depot0[16];
	.reg .b64 	%SP;
	.reg .b64 	%SPL;
	.reg .pred 	%p<23>;
	.reg .b16 	%rs<57>;
	.reg .b32 	%r<15>;
	.reg .b64 	%rd<26>;

	mov.u64 	%SPL, __local_depot0;
	cvta.local.u64 	%SP, %SPL;
	ld.param.u64 	%rd6, [_Z5crackPcS_S__param_0];
	ld.param.u64 	%rd7, [_Z5crackPcS_S__param_1];
	cvta.to.global.u64 	%rd8, %rd7;
	cvta.to.global.u64 	%rd9, %rd6;
	mov.u32 	%r1, %ctaid.x;
	cvt.u64.u32 	%rd10, %r1;
	add.s64 	%rd11, %rd9, %rd10;
	ld.global.u8 	%rs1, [%rd11];
	mov.u32 	%r2, %ctaid.y;
	cvt.u64.u32 	%rd12, %r2;
	add.s64 	%rd13, %rd9, %rd12;
	ld.global.u8 	%rs2, [%rd13];
	mov.u32 	%r3, %tid.x;
	cvt.u64.u32 	%rd14, %r3;
	add.s64 	%rd15, %rd8, %rd14;
	ld.global.u8 	%rs3, [%rd15];
	mov.u32 	%r4, %tid.y;
	cvt.u64.u32 	%rd16, %r4;
	add.s64 	%rd17, %rd8, %rd16;
	ld.global.u8 	%rs4, [%rd17];
	{ // callseq 0, 0
	.param .b64 param0;
	st.param.b64 	[param0], 11;
	.param .b64 retval0;
	call.uni (retval0), 
	malloc, 
	(
	param0
	);
	ld.param.b64 	%rd25, [retval0];
	} // callseq 0
	add.s16 	%rs21, %rs1, 2;
	cvt.s16.s8 	%rs55, %rs21;
	st.u8 	[%rd25], %rs21;
	add.s16 	%rs22, %rs1, -2;
	cvt.s16.s8 	%rs6, %rs22;
	st.u8 	[%rd25+1], %rs22;
	add.s16 	%rs23, %rs1, 1;
	cvt.s16.s8 	%rs7, %rs23;
	st.u8 	[%rd25+2], %rs23;
	add.s16 	%rs24, %rs2, 3;
	cvt.s16.s8 	%rs8, %rs24;
	st.u8 	[%rd25+3], %rs24;
	add.s16 	%rs25, %rs2, -3;
	cvt.s16.s8 	%rs9, %rs25;
	st.u8 	[%rd25+4], %rs25;
	add.s16 	%rs26, %rs2, -1;
	cvt.s16.s8 	%rs10, %rs26;
	st.u8 	[%rd25+5], %rs26;
	add.s16 	%rs27, %rs3, 2;
	cvt.s16.s8 	%rs11, %rs27;
	st.u8 	[%rd25+6], %rs27;
	add.s16 	%rs28, %rs3, -2;
	cvt.s16.s8 	%rs12, %rs28;
	st.u8 	[%rd25+7], %rs28;
	add.s16 	%rs29, %rs4, 4;
	cvt.s16.s8 	%rs13, %rs29;
	st.u8 	[%rd25+8], %rs29;
	add.s16 	%rs30, %rs4, -4;
	cvt.s16.s8 	%rs14, %rs30;
	st.u8 	[%rd25+9], %rs30;
	mov.b16 	%rs31, 0;
	st.u8 	[%rd25+10], %rs31;
	setp.lt.s16 	%p1, %rs55, 123;
	@%p1 bra 	$L__BB0_2;
	add.s16 	%rs55, %rs1, -23;
	st.u8 	[%rd25], %rs55;
	bra.uni 	$L__BB0_4;
$L__BB0_2:
	setp.gt.s16 	%p2, %rs55, 96;
	@%p2 bra 	$L__BB0_4;
	sub.s16 	%rs55, -64, %rs1;
	st.u8 	[%rd25], %rs55;
$L__BB0_4:
	setp.gt.s16 	%p3, %rs6, 122;
	@%p3 bra 	$L__BB0_7;
	setp.gt.s16 	%p4, %rs6, 96;
	@%p4 bra 	$L__BB0_8;
	sub.s16 	%rs32, -60, %rs1;
	st.u8 	[%rd25+1], %rs32;
	bra.uni 	$L__BB0_8;
$L__BB0_7:
	add.s16 	%rs33, %rs1, -27;
	st.u8 	[%rd25+1], %rs33;
$L__BB0_8:
	setp.gt.s16 	%p5, %rs7, 122;
	@%p5 bra 	$L__BB0_11;
	setp.gt.s16 	%p6, %rs7, 96;
	@%p6 bra 	$L__BB0_12;
	sub.s16 	%rs34, -63, %rs1;
	st.u8 	[%rd25+2], %rs34;
	bra.uni 	$L__BB0_12;
$L__BB0_11:
	add.s16 	%rs35, %rs1, -24;
	st.u8 	[%rd25+2], %rs35;
$L__BB0_12:
	setp.gt.s16 	%p7, %rs8, 122;
	@%p7 bra 	$L__BB0_15;
	setp.gt.s16 	%p8, %rs8, 96;
	@%p8 bra 	$L__BB0_16;
	sub.s16 	%rs36, -65, %rs2;
	st.u8 	[%rd25+3], %rs36;
	bra.uni 	$L__BB0_16;
$L__BB0_15:
	add.s16 	%rs37, %rs2, -22;
	st.u8 	[%rd25+3], %rs37;
$L__BB0_16:
	setp.gt.s16 	%p9, %rs9, 122;
	@%p9 bra 	$L__BB0_19;
	setp.gt.s16 	%p10, %rs9, 96;
	@%p10 bra 	$L__BB0_20;
	sub.s16 	%rs38, -59, %rs2;
	st.u8 	[%rd25+4], %rs38;
	bra.uni 	$L__BB0_20;
$L__BB0_19:
	add.s16 	%rs39, %rs2, -28;
	st.u8 	[%rd25+4], %rs39;
$L__BB0_20:
	setp.gt.s16 	%p11, %rs10, 122;
	@%p11 bra 	$L__BB0_23;
	setp.gt.s16 	%p12, %rs10, 96;
	@%p12 bra 	$L__BB0_24;
	sub.s16 	%rs40, -61, %rs2;
	st.u8 	[%rd25+5], %rs40;
	bra.uni 	$L__BB0_24;
$L__BB0_23:
	add.s16 	%rs41, %rs2, -26;
	st.u8 	[%rd25+5], %rs41;
$L__BB0_24:
	setp.gt.s16 	%p13, %rs11, 57;
	@%p13 bra 	$L__BB0_27;
	setp.gt.s16 	%p14, %rs11, 47;
	@%p14 bra 	$L__BB0_28;
	sub.s16 	%rs42, 94, %rs3;
	st.u8 	[%rd25+6], %rs42;
	bra.uni 	$L__BB0_28;
$L__BB0_27:
	add.s16 	%rs43, %rs3, -7;
	st.u8 	[%rd25+6], %rs43;
$L__BB0_28:
	setp.gt.s16 	%p15, %rs12, 57;
	@%p15 bra 	$L__BB0_31;
	setp.gt.s16 	%p16, %rs12, 47;
	@%p16 bra 	$L__BB0_32;
	sub.s16 	%rs44, 98, %rs3;
	st.u8 	[%rd25+7], %rs44;
	bra.uni 	$L__BB0_32;
$L__BB0_31:
	add.s16 	%rs45, %rs3, -11;
	st.u8 	[%rd25+7], %rs45;
$L__BB0_32:
	setp.gt.s16 	%p17, %rs13, 57;
	@%p17 bra 	$L__BB0_35;
	setp.gt.s16 	%p18, %rs13, 47;
	@%p18 bra 	$L__BB0_36;
	sub.s16 	%rs46, 92, %rs4;
	st.u8 	[%rd25+8], %rs46;
	bra.uni 	$L__BB0_36;
$L__BB0_35:
	add.s16 	%rs47, %rs4, -5;
	st.u8 	[%rd25+8], %rs47;
$L__BB0_36:
	setp.gt.s16 	%p19, %rs14, 57;
	@%p19 bra 	$L__BB0_39;
	setp.gt.s16 	%p20, %rs14, 47;
	@%p20 bra 	$L__BB0_40;
	sub.s16 	%rs48, 100, %rs4;
	st.u8 	[%rd25+9], %rs48;
	bra.uni 	$L__BB0_40;
$L__BB0_39:
	add.s16 	%rs49, %rs4, -13;
	st.u8 	[%rd25+9], %rs49;
$L__BB0_40:
	mov.u64 	%rd24, $str;
$L__BB0_41:
	ld.global.nc.u8 	%rs50, [%rd24];
	cvt.u16.u8 	%rs19, %rs50;
	or.b16  	%rs51, %rs19, %rs55;
	and.b16  	%rs52, %rs51, 255;
	setp.eq.s16 	%p21, %rs52, 0;
	@%p21 bra 	$L__BB0_44;
	and.b16  	%rs53, %rs55, 255;
	and.b16  	%rs54, %rs19, 255;
	setp.ne.s16 	%p22, %rs54, %rs53;
	@%p22 bra 	$L__BB0_45;
	add.s64 	%rd4, %rd25, 1;
	add.s64 	%rd24, %rd24, 1;
	ld.u8 	%rs55, [%rd25+1];
	mov.u64 	%rd25, %rd4;
	bra.uni 	$L__BB0_41;
$L__BB0_44:
	cvt.u32.u16 	%r5, %rs1;
	cvt.s32.s8 	%r6, %r5;
	cvt.u32.u16 	%r7, %rs2;
	cvt.s32.s8 	%r8, %r7;
	cvt.u32.u16 	%r9, %rs3;
	cvt.s32.s8 	%r10, %r9;
	cvt.u32.u16 	%r11, %rs4;
	cvt.s32.s8 	%r12, %r11;
	add.u64 	%rd20, %SP, 0;
	add.u64 	%rd21, %SPL, 0;
	st.local.v4.u32 	[%rd21], {%r6, %r8, %r10, %r12};
	mov.u64 	%rd22, $str$1;
	cvta.global.u64 	%rd23, %rd22;
	{ // callseq 1, 0
	.param .b64 param0;
	st.param.b64 	[param0], %rd23;
	.param .b64 param1;
	st.param.b64 	[param1], %rd20;
	.param .b32 retval0;
	call.uni (retval0), 
	vprintf, 
	(
	param0, 
	param1
	);
	ld.param.b32 	%r13, [retval0];
	} // callseq 1
$L__BB0_45:
	ret;

}


// ===== COMPILED SASS (sm_100) =====

	.target	sm_100

	.elftype	@"ET_EXEC"


//--------------------- .note.nv.tkinfo           --------------------------
	.section	.note.nv.tkinfo,"",@"SHT_NOTE"
	.sectionflags	@"SHF_NOTE_NV_TKINFO"
	.tkinfo
        /*0018*/ 	.word	0x00000002
        /*0030*/ 	.string	""
        /*0030*/ 	.string	"ptxas"
        /*0030*/ 	.string	"Cuda compilation tools, release 13.0, V13.0.88"
        /*0030*/ 	.string	"Build cuda_13.0.r13.0/compiler.36424714_0"
        /*0030*/ 	.string	"-arch sm_100 -m 64 "



//--------------------- .note.nv.cuinfo           --------------------------
	.section	.note.nv.cuinfo,"",@"SHT_NOTE"
	.sectionflags	@"SHF_NOTE_NV_CUINFO"
        /*0018*/ 	.short	0x0002
        /*001a*/ 	.short	0x0064
        /*001c*/ 	.short	0x0082
	.zero		2


//--------------------- .nv.info                  --------------------------
	.section	.nv.info,"",@"SHT_CUDA_INFO"
	.align	4


	//----- nvinfo : EIATTR_REGCOUNT
	.align		4
        /*0000*/ 	.byte	0x04, 0x2f
        /*0002*/ 	.short	(.L_3 - .L_2)
	.align		4
.L_2:
        /*0004*/ 	.word	index@(_Z5crackPcS_S_)
        /*0008*/ 	.word	0x00000020


	//----- nvinfo : EIATTR_FRAME_SIZE
	.align		4
.L_3:
        /*000c*/ 	.byte	0x04, 0x11
        /*000e*/ 	.short	(.L_5 - .L_4)
	.align		4
.L_4:
        /*0010*/ 	.word	index@(_Z5crackPcS_S_)
        /*0014*/ 	.word	0x00000010


	//----- nvinfo : EIATTR_MIN_STACK_SIZE
	.align		4
.L_5:
        /*0018*/ 	.byte	0x04, 0x12
        /*001a*/ 	.short	(.L_7 - .L_6)
	.align		4
.L_6:
        /*001c*/ 	.word	index@(_Z5crackPcS_S_)
        /*0020*/ 	.word	0x00000010
.L_7:


//--------------------- .nv.compat                --------------------------
	.section	.nv.compat,"",@"SHT_CUDA_COMPAT_INFO"
	.align	4
        /*0000*/ 	.byte	0x02, 0x09, 0x00, 0x00, 0x02, 0x02, 0x01, 0x00, 0x02, 0x05, 0x05, 0x00, 0x03, 0x07, 0x01, 0x01
        /*0010*/ 	.byte	0x02, 0x03, 0x00, 0x00, 0x02, 0x06, 0x01, 0x00, 0x04, 0x0b, 0x08, 0x00, 0x09, 0x00, 0x00, 0x00
        /*0020*/ 	.byte	0x00, 0x00, 0x00, 0x00


//--------------------- .nv.info._Z5crackPcS_S_   --------------------------
	.section	.nv.info._Z5crackPcS_S_,"",@"SHT_CUDA_INFO"
	.sectionflags	@""
	.align	4


	//----- nvinfo : EIATTR_CUDA_API_VERSION
	.align		4
        /*0000*/ 	.byte	0x04, 0x37
        /*0002*/ 	.short	(.L_9 - .L_8)
.L_8:
        /*0004*/ 	.word	0x00000082


	//----- nvinfo : EIATTR_KPARAM_INFO
	.align		4
.L_9:
        /*0008*/ 	.byte	0x04, 0x17
        /*000a*/ 	.short	(.L_11 - .L_10)
.L_10:
        /*000c*/ 	.word	0x00000000
        /*0010*/ 	.short	0x0002
        /*0012*/ 	.short	0x0010
        /*0014*/ 	.byte	0x00, 0xf5, 0x21, 0x00


	//----- nvinfo : EIATTR_KPARAM_INFO
	.align		4
.L_11:
        /*0018*/ 	.byte	0x04, 0x17
        /*001a*/ 	.short	(.L_13 - .L_12)
.L_12:
        /*001c*/ 	.word	0x00000000
        /*0020*/ 	.short	0x0001
        /*0022*/ 	.short	0x0008
        /*0024*/ 	.byte	0x00, 0xf5, 0x21, 0x00


	//----- nvinfo : EIATTR_KPARAM_INFO
	.align		4
.L_13:
        /*0028*/ 	.byte	0x04, 0x17
        /*002a*/ 	.short	(.L_15 - .L_14)
.L_14:
        /*002c*/ 	.word	0x00000000
        /*0030*/ 	.short	0x0000
        /*0032*/ 	.short	0x0000
        /*0034*/ 	.byte	0x00, 0xf5, 0x21, 0x00


	//----- nvinfo : EIATTR_SPARSE_MMA_MASK
	.align		4
.L_15:
        /*0038*/ 	.byte	0x03, 0x50
        /*003a*/ 	.short	0x0000


	//----- nvinfo : EIATTR_MAXREG_COUNT
	.align		4
        /*003c*/ 	.byte	0x03, 0x1b
        /*003e*/ 	.short	0x00ff


	//----- nvinfo : EIATTR_EXTERNS
	.align		4
        /*0040*/ 	.byte	0x04, 0x0f
        /*0042*/ 	.short	(.L_17 - .L_16)


	//   ....[0]....
	.align		4
.L_16:
        /*0044*/ 	.word	index@(malloc)


	//   ....[1]....
	.align		4
        /*0048*/ 	.word	index@(vprintf)


	//----- nvinfo : EIATTR_MERCURY_ISA_VERSION
	.align		4
.L_17:
        /*004c*/ 	.byte	0x03, 0x5f
        /*004e*/ 	.short	0x0101


	//----- nvinfo : EIATTR_VRC_CTA_INIT_COUNT
	.align		4
        /*0050*/ 	.byte	0x02, 0x4a
	.zero		1
	.zero		1


	//----- nvinfo : EIATTR_SYSCALL_OFFSETS
	.align		4
        /*0054*/ 	.byte	0x04, 0x46
        /*0056*/ 	.short	(.L_19 - .L_18)


	//   ....[0]....
.L_18:
        /*0058*/ 	.word	0x00000210


	//   ....[1]....
        /*005c*/ 	.word	0x00000dd0


	//----- nvinfo : EIATTR_EXIT_INSTR_OFFSETS
	.align		4
.L_19:
        /*0060*/ 	.byte	0x04, 0x1c
        /*0062*/ 	.short	(.L_21 - .L_20)


	//   ....[0]....
.L_20:
        /*0064*/ 	.word	0x00000c40


	//   ....[1]....
        /*0068*/ 	.word	0x00000de0


	//----- nvinfo : EIATTR_CRS_STACK_SIZE
	.align		4
.L_21:
        /*006c*/ 	.byte	0x04, 0x1e
        /*006e*/ 	.short	(.L_23 - .L_22)
.L_22:
        /*0070*/ 	.word	0x00000000


	//----- nvinfo : EIATTR_CBANK_PARAM_SIZE
	.align		4
.L_23:
        /*0074*/ 	.byte	0x03, 0x19
        /*0076*/ 	.short	0x0018


	//----- nvinfo : EIATTR_PARAM_CBANK
	.align		4
        /*0078*/ 	.byte	0x04, 0x0a
        /*007a*/ 	.short	(.L_25 - .L_24)
	.align		4
.L_24:
        /*007c*/ 	.word	index@(.nv.constant0._Z5crackPcS_S_)
        /*0080*/ 	.short	0x0380
        /*0082*/ 	.short	0x0018


	//----- nvinfo : EIATTR_SW_WAR
	.align		4
.L_25:
        /*0084*/ 	.byte	0x04, 0x36
        /*0086*/ 	.short	(.L_27 - .L_26)
.L_26:
        /*0088*/ 	.word	0x00000008
.L_27:


//--------------------- .nv.callgraph             --------------------------
	.section	.nv.callgraph,"",@"SHT_CUDA_CALLGRAPH"
	.align	4
	.sectionentsize	8
	.align		4
        /*0000*/ 	.word	0x00000000
	.align		4
        /*0004*/ 	.word	0xffffffff
	.align		4
        /*0008*/ 	.word	index@(_Z5crackPcS_S_)
	.align		4
        /*000c*/ 	.word	index@(vprintf)
	.align		4
        /*0010*/ 	.word	index@(_Z5crackPcS_S_)
	.align		4
        /*0014*/ 	.word	index@(malloc)
	.align		4
        /*0018*/ 	.word	0x00000000
	.align		4
        /*001c*/ 	.word	0xfffffffe
	.align		4
        /*0020*/ 	.word	0x00000000
	.align		4
        /*0024*/ 	.word	0xfffffffd
	.align		4
        /*0028*/ 	.word	0x00000000
	.align		4
        /*002c*/ 	.word	0xfffffffc


//--------------------- .nv.constant4             --------------------------
	.section	.nv.constant4,"a",@progbits
	.align	8
	.align		8
.nv.constant4:
        /*0000*/ 	.dword	malloc
	.align		8
        /*0008*/ 	.dword	vprintf
	.align		8
        /*0010*/ 	.dword	$str
	.align		8
        /*0018*/ 	.dword	$str$1


//--------------------- .text._Z5crackPcS_S_      --------------------------
	.section	.text._Z5crackPcS_S_,"ax",@progbits
	.align	128
        .global         _Z5crackPcS_S_
        .type           _Z5crackPcS_S_,@function
        .size           _Z5crackPcS_S_,(.L_x_28 - _Z5crackPcS_S_)
        .other          _Z5crackPcS_S_,@"STO_CUDA_ENTRY STV_DEFAULT"
_Z5crackPcS_S_:
.text._Z5crackPcS_S_:
[----:B------:R-:W0:Y:S01]  /*0000*/  LDC R1, c[0x0][0x37c] ;  /* 0x0000df00ff017b82 */ /* 0x000e220000000800 */
[----:B------:R-:W1:Y:S07]  /*0010*/  S2R R12, SR_TID.Y ;  /* 0x00000000000c7919 */ /* 0x000e6e0000002200 */
[----:B------:R-:W2:Y:S01]  /*0020*/  S2UR UR4, SR_CTAID.X ;  /* 0x00000000000479c3 */ /* 0x000ea20000002500 */
[----:B------:R-:W2:Y:S01]  /*0030*/  LDCU.128 UR8, c[0x0][0x380] ;  /* 0x00007000ff0877ac */ /* 0x000ea20008000c00 */
[----:B0-----:R-:W-:Y:S01]  /*0040*/  VIADD R1, R1, 0xfffffff0 ;  /* 0xfffffff001017836 */ /* 0x001fe20000000000 */
[----:B------:R-:W0:Y:S01]  /*0050*/  S2R R2, SR_TID.X ;  /* 0x0000000000027919 */ /* 0x000e220000002100 */
[----:B------:R-:W3:Y:S04]  /*0060*/  LDCU.64 UR36, c[0x0][0x358] ;  /* 0x00006b00ff2477ac */ /* 0x000ee80008000a00 */
[----:B------:R-:W4:Y:S01]  /*0070*/  S2UR UR5, SR_CTAID.Y ;  /* 0x00000000000579c3 */ /* 0x000f220000002600 */
[----:B--2---:R-:W-:-:S04]  /*0080*/  UIADD3 UR6, UP0, UPT, UR4, UR8, URZ ;  /* 0x0000000804067290 */ /* 0x004fc8000ff1e0ff */
[----:B------:R-:W-:Y:S01]  /*0090*/  UIADD3.X UR7, UPT, UPT, URZ, UR9, URZ, UP0, !UPT ;  /* 0x00000009ff077290 */ /* 0x000fe200087fe4ff */
[----:B-1----:R-:W-:Y:S01]  /*00a0*/  IADD3 R12, P1, PT, R12, UR10, RZ ;  /* 0x0000000a0c0c7c10 */ /* 0x002fe2000ff3e0ff */
[----:B----4-:R-:W-:Y:S01]  /*00b0*/  UIADD3 UR5, UP1, UPT, UR5, UR8, URZ ;  /* 0x0000000805057290 */ /* 0x010fe2000ff3e0ff */
[----:B------:R-:W-:Y:S02]  /*00c0*/  MOV R0, 0x0 ;  /* 0x0000000000007802 */ /* 0x000fe40000000f00 */
[----:B0-----:R-:W-:Y:S01]  /*00d0*/  IADD3 R2, P0, PT, R2, UR10, RZ ;  /* 0x0000000a02027c10 */ /* 0x001fe2000ff1e0ff */
[----:B------:R-:W-:Y:S01]  /*00e0*/  UIADD3.X UR4, UPT, UPT, URZ, UR9, URZ, UP1, !UPT ;  /* 0x00000009ff047290 */ /* 0x000fe20008ffe4ff */
[----:B------:R-:W-:Y:S02]  /*00f0*/  IMAD.X R13, RZ, RZ, UR11, P1 ;  /* 0x0000000bff0d7e24 */ /* 0x000fe400088e06ff */
[----:B------:R-:W-:Y:S02]  /*0100*/  IMAD.U32 R8, RZ, RZ, UR6 ;  /* 0x00000006ff087e24 */ /* 0x000fe4000f8e00ff */
[----:B------:R-:W-:Y:S01]  /*0110*/  IMAD.U32 R9, RZ, RZ, UR7 ;  /* 0x00000007ff097e24 */ /* 0x000fe2000f8e00ff */
[----:B---3--:R-:W5:Y:S01]  /*0120*/  LDG.E.U8 R17, desc[UR36][R12.64] ;  /* 0x000000240c117981 */ /* 0x008f62000c1e1100 */
[----:B------:R-:W-:-:S02]  /*0130*/  IMAD.U32 R10, RZ, RZ, UR5 ;  /* 0x00000005ff0a7e24 */ /* 0x000fc4000f8e00ff */
[----:B------:R-:W-:Y:S01]  /*0140*/  IMAD.U32 R11, RZ, RZ, UR4 ;  /* 0x00000004ff0b7e24 */ /* 0x000fe2000f8e00ff */
[----:B------:R-:W5:Y:S01]  /*0150*/  LDG.E.U8 R19, desc[UR36][R8.64] ;  /* 0x0000002408137981 */ /* 0x000f62000c1e1100 */
[----:B------:R0:W1:Y:S01]  /*0160*/  LDC.64 R6, c[0x4][R0] ;  /* 0x0100000000067b82 */ /* 0x0000620000000a00 */
[----:B------:R-:W-:Y:S02]  /*0170*/  IMAD.X R3, RZ, RZ, UR11, P0 ;  /* 0x0000000bff037e24 */ /* 0x000fe400080e06ff */
[----:B------:R-:W5:Y:S01]  /*0180*/  LDG.E.U8 R22, desc[UR36][R10.64] ;  /* 0x000000240a167981 */ /* 0x000f62000c1e1100 */
[----:B------:R-:W2:Y:S01]  /*0190*/  LDCU UR4, c[0x0][0x2f8] ;  /* 0x00005f00ff0477ac */ /* 0x000ea20008000800 */
[----:B------:R-:W-:Y:S02]  /*01a0*/  IMAD.MOV.U32 R4, RZ, RZ, 0xb ;  /* 0x0000000bff047424 */ /* 0x000fe400078e00ff */
[----:B------:R3:W5:Y:S01]  /*01b0*/  LDG.E.U8 R18, desc[UR36][R2.64] ;  /* 0x0000002402127981 */ /* 0x000762000c1e1100 */
[----:B------:R-:W3:Y:S01]  /*01c0*/  LDCU UR5, c[0x0][0x2fc] ;  /* 0x00005f80ff0577ac */ /* 0x000ee20008000800 */
[----:B------:R-:W-:Y:S01]  /*01d0*/  IMAD.MOV.U32 R5, RZ, RZ, RZ ;  /* 0x000000ffff057224 */ /* 0x000fe200078e00ff */
[----:B--2---:R-:W-:-:S05]  /*01e0*/  IADD3 R16, P0, PT, R1, UR4, RZ ;  /* 0x0000000401107c10 */ /* 0x004fca000ff1e0ff */
[----:B0--3--:R-:W-:-:S08]  /*01f0*/  IMAD.X R2, RZ, RZ, UR5, P0 ;  /* 0x00000005ff027e24 */ /* 0x009fd000080e06ff */
[----:B------:R-:W-:-:S07]  /*0200*/  LEPC R20, `(.L_x_0) ;  /* 0x000000001014794e */ /* 0x000fce0000000000 */
[----:B-1---5:R-:W-:Y:S05]  /*0210*/  CALL.ABS.NOINC R6 ;  /* 0x0000000006007343 */ /* 0x022fea0003c00000 */
.L_x_0:
[C---:B------:R-:W-:Y:S01]  /*0220*/  VIADD R25, R19.reuse, 0x2 ;  /* 0x0000000213197836 */ /* 0x040fe20000000000 */
[----:B------:R0:W-:Y:S01]  /*0230*/  ST.E.U8 desc[UR36][R4.64+0xa], RZ ;  /* 0x00000aff04007985 */ /* 0x0001e2000c101124 */
[C---:B------:R-:W-:Y:S02]  /*0240*/  VIADD R27, R19.reuse, 0xfffffffe ;  /* 0xfffffffe131b7836 */ /* 0x040fe40000000000 */
[----:B------:R-:W-:Y:S01]  /*0250*/  VIADD R23, R19, 0x1 ;  /* 0x0000000113177836 */ /* 0x000fe20000000000 */
[----:B------:R-:W-:Y:S01]  /*0260*/  PRMT R0, R25, 0x8880, RZ ;  /* 0x0000888019007816 */ /* 0x000fe200000000ff */
[C---:B------:R-:W-:Y:S01]  /*0270*/  VIADD R21, R22.reuse, 0x3 ;  /* 0x0000000316157836 */ /* 0x040fe20000000000 */
[----:B------:R0:W-:Y:S01]  /*0280*/  ST.E.U8 desc[UR36][R4.64], R25 ;  /* 0x0000001904007985 */ /* 0x0001e2000c101124 */
[----:B------:R-:W-:Y:S01]  /*0290*/  VIADD R15, R22, 0xfffffffd ;  /* 0xfffffffd160f7836 */ /* 0x000fe20000000000 */
[----:B------:R-:W-:Y:S01]  /*02a0*/  ISETP.GE.AND P0, PT, R0, 0x7b, PT ;  /* 0x0000007b0000780c */ /* 0x000fe20003f06270 */
[----:B------:R-:W-:Y:S01]  /*02b0*/  VIADD R3, R22, 0xffffffff ;  /* 0xffffffff16037836 */ /* 0x000fe20000000000 */
[----:B------:R0:W-:Y:S01]  /*02c0*/  ST.E.U8 desc[UR36][R4.64+0x1], R27 ;  /* 0x0000011b04007985 */ /* 0x0001e2000c101124 */
[C---:B------:R-:W-:Y:S01]  /*02d0*/  VIADD R7, R18.reuse, 0x2 ;  /* 0x0000000212077836 */ /* 0x040fe20000000000 */
[----:B------:R-:W-:Y:S01]  /*02e0*/  PRMT R8, R27, 0x8880, RZ ;  /* 0x000088801b087816 */ /* 0x000fe200000000ff */
[----:B------:R-:W-:Y:S01]  /*02f0*/  VIADD R9, R18, 0xfffffffe ;  /* 0xfffffffe12097836 */ /* 0x000fe20000000000 */
[----:B------:R0:W-:Y:S01]  /*0300*/  ST.E.U8 desc[UR36][R4.64+0x2], R23 ;  /* 0x0000021704007985 */ /* 0x0001e2000c101124 */
[C---:B------:R-:W-:Y:S01]  /*0310*/  VIADD R11, R17.reuse, 0x4 ;  /* 0x00000004110b7836 */ /* 0x040fe20000000000 */
[----:B------:R-:W-:Y:S01]  /*0320*/  PRMT R0, R0, 0x7710, RZ ;  /* 0x0000771000007816 */ /* 0x000fe200000000ff */
[----:B------:R-:W-:Y:S01]  /*0330*/  VIADD R13, R17, 0xfffffffc ;  /* 0xfffffffc110d7836 */ /* 0x000fe20000000000 */
[----:B------:R0:W-:Y:S01]  /*0340*/  ST.E.U8 desc[UR36][R4.64+0x3], R21 ;  /* 0x0000031504007985 */ /* 0x0001e2000c101124 */
[----:B------:R-:W-:-:S02]  /*0350*/  ISETP.GT.AND P1, PT, R8, 0x7a, PT ;  /* 0x0000007a0800780c */ /* 0x000fc40003f24270 */
[----:B------:R-:W-:Y:S01]  /*0360*/  @P0 VIADD R29, R19, 0xffffffe9 ;  /* 0xffffffe9131d0836 */ /* 0x000fe20000000000 */
[----:B------:R0:W-:Y:S04]  /*0370*/  ST.E.U8 desc[UR36][R4.64+0x4], R15 ;  /* 0x0000040f04007985 */ /* 0x0001e8000c101124 */
[----:B------:R0:W-:Y:S01]  /*0380*/  ST.E.U8 desc[UR36][R4.64+0x5], R3 ;  /* 0x0000050304007985 */ /* 0x0001e2000c101124 */
[----:B------:R-:W-:-:S03]  /*0390*/  @P0 PRMT R0, R29, 0x7610, R0 ;  /* 0x000076101d000816 */ /* 0x000fc60000000000 */
[----:B------:R0:W-:Y:S04]  /*03a0*/  ST.E.U8 desc[UR36][R4.64+0x6], R7 ;  /* 0x0000060704007985 */ /* 0x0001e8000c101124 */
[----:B------:R0:W-:Y:S04]  /*03b0*/  ST.E.U8 desc[UR36][R4.64+0x7], R9 ;  /* 0x0000070904007985 */ /* 0x0001e8000c101124 */
[----:B------:R0:W-:Y:S04]  /*03c0*/  ST.E.U8 desc[UR36][R4.64+0x8], R11 ;  /* 0x0000080b04007985 */ /* 0x0001e8000c101124 */
[----:B------:R0:W-:Y:S04]  /*03d0*/  ST.E.U8 desc[UR36][R4.64+0x9], R13 ;  /* 0x0000090d04007985 */ /* 0x0001e8000c101124 */
[----:B------:R0:W-:Y:S01]  /*03e0*/  @P0 ST.E.U8 desc[UR36][R4.64], R29 ;  /* 0x0000001d04000985 */ /* 0x0001e2000c101124 */
[----:B------:R-:W-:Y:S05]  /*03f0*/  @P0 BRA `(.L_x_1) ;  /* 0x00000000001c0947 */ /* 0x000fea0003800000 */
[----:B------:R-:W-:-:S04]  /*0400*/  PRMT R6, R0, 0x9910, RZ ;  /* 0x0000991000067816 */ /* 0x000fc800000000ff */
[----:B------:R-:W-:-:S13]  /*0410*/  ISETP.GT.AND P0, PT, R6, 0x60, PT ;  /* 0x000000600600780c */ /* 0x000fda0003f04270 */
[----:B0-----:R-:W-:-:S05]  /*0420*/  @!P0 IMAD.MOV R25, RZ, RZ, -R19 ;  /* 0x000000ffff198224 */ /* 0x001fca00078e0a13 */
[----:B------:R-:W-:-:S05]  /*0430*/  @!P0 PRMT R25, R25, 0x7710, RZ ;  /* 0x0000771019198816 */ /* 0x000fca00000000ff */
[----:B------:R-:W-:-:S05]  /*0440*/  @!P0 VIADD R25, R25, 0xffffffc0 ;  /* 0xffffffc019198836 */ /* 0x000fca0000000000 */
[----:B------:R1:W-:Y:S01]  /*0450*/  @!P0 ST.E.U8 desc[UR36][R4.64], R25 ;  /* 0x0000001904008985 */ /* 0x0003e2000c101124 */
[----:B------:R-:W-:-:S07]  /*0460*/  @!P0 PRMT R0, R25, 0x7610, R0 ;  /* 0x0000761019008816 */ /* 0x000fce0000000000 */
.L_x_1:
[----:B------:R-:W-:Y:S05]  /*0470*/  @P1 BRA `(.L_x_2) ;  /* 0x00000000001c1947 */ /* 0x000fea0003800000 */
[----:B------:R-:W-:-:S13]  /*0480*/  ISETP.GT.AND P0, PT, R8, 0x60, PT ;  /* 0x000000600800780c */ /* 0x000fda0003f04270 */
[----:B------:R-:W-:Y:S05]  /*0490*/  @P0 BRA `(.L_x_3) ;  /* 0x00000000001c0947 */ /* 0x000fea0003800000 */
[----:B01----:R-:W-:-:S05]  /*04a0*/  IMAD.MOV R25, RZ, RZ, -R19 ;  /* 0x000000ffff197224 */ /* 0x003fca00078e0a13 */
[----:B------:R-:W-:-:S05]  /*04b0*/  PRMT R25, R25, 0x7710, RZ ;  /* 0x0000771019197816 */ /* 0x000fca00000000ff */
[----:B------:R-:W-:-:S05]  /*04c0*/  VIADD R25, R25, 0xffffffc4 ;  /* 0xffffffc419197836 */ /* 0x000fca0000000000 */
[----:B------:R2:W-:Y:S01]  /*04d0*/  ST.E.U8 desc[UR36][R4.64+0x1], R25 ;  /* 0x0000011904007985 */ /* 0x0005e2000c101124 */
[----:B------:R-:W-:Y:S05]  /*04e0*/  BRA `(.L_x_3) ;  /* 0x0000000000087947 */ /* 0x000fea0003800000 */
.L_x_2:
[----:B01----:R-:W-:-:S05]  /*04f0*/  VIADD R25, R19, 0xffffffe5 ;  /* 0xffffffe513197836 */ /* 0x003fca0000000000 */
[----:B------:R0:W-:Y:S02]  /*0500*/  ST.E.U8 desc[UR36][R4.64+0x1], R25 ;  /* 0x0000011904007985 */ /* 0x0001e4000c101124 */
.L_x_3:
[----:B------:R-:W-:-:S04]  /*0510*/  PRMT R6, R23, 0x8880, RZ ;  /* 0x0000888017067816 */ /* 0x000fc800000000ff */
[----:B------:R-:W-:-:S13]  /*0520*/  ISETP.GT.AND P0, PT, R6, 0x7a, PT ;  /* 0x0000007a0600780c */ /* 0x000fda0003f04270 */
[----:B------:R-:W-:Y:S05]  /*0530*/  @P0 BRA `(.L_x_4) ;  /* 0x00000000001c0947 */ /* 0x000fea0003800000 */
[----:B------:R-:W-:-:S13]  /*0540*/  ISETP.GT.AND P0, PT, R6, 0x60, PT ;  /* 0x000000600600780c */ /* 0x000fda0003f04270 */
[----:B------:R-:W-:Y:S05]  /*0550*/  @P0 BRA `(.L_x_5) ;  /* 0x00000000001c0947 */ /* 0x000fea0003800000 */
[----:B0-----:R-:W-:-:S05]  /*0560*/  IMAD.MOV R23, RZ, RZ, -R19 ;  /* 0x000000ffff177224 */ /* 0x001fca00078e0a13 */
[----:B------:R-:W-:-:S05]  /*0570*/  PRMT R23, R23, 0x7710, RZ ;  /* 0x0000771017177816 */ /* 0x000fca00000000ff */
[----:B------:R-:W-:-:S05]  /*0580*/  VIADD R23, R23, 0xffffffc1 ;  /* 0xffffffc117177836 */ /* 0x000fca0000000000 */
[----:B------:R3:W-:Y:S01]  /*0590*/  ST.E.U8 desc[UR36][R4.64+0x2], R23 ;  /* 0x0000021704007985 */ /* 0x0007e2000c101124 */
[----:B------:R-:W-:Y:S05]  /*05a0*/  BRA `(.L_x_5) ;  /* 0x0000000000087947 */ /* 0x000fea0003800000 */
.L_x_4:
[----:B0-----:R-:W-:-:S05]  /*05b0*/  VIADD R23, R19, 0xffffffe8 ;  /* 0xffffffe813177836 */ /* 0x001fca0000000000 */
[----:B------:R4:W-:Y:S02]  /*05c0*/  ST.E.U8 desc[UR36][R4.64+0x2], R23 ;  /* 0x0000021704007985 */ /* 0x0009e4000c101124 */
.L_x_5:
        /* <DEDUP_REMOVED lines=10> */
.L_x_6:
[----:B0-----:R-:W-:-:S05]  /*0670*/  VIADD R21, R22, 0xffffffea ;  /* 0xffffffea16157836 */ /* 0x001fca0000000000 */
[----:B------:R0:W-:Y:S02]  /*0680*/  ST.E.U8 desc[UR36][R4.64+0x3], R21 ;  /* 0x0000031504007985 */ /* 0x0001e4000c101124 */
.L_x_7:
        /* <DEDUP_REMOVED lines=10> */
.L_x_8:
[----:B0-----:R-:W-:-:S05]  /*0730*/  VIADD R15, R22, 0xffffffe4 ;  /* 0xffffffe4160f7836 */ /* 0x001fca0000000000 */
[----:B------:R0:W-:Y:S02]  /*0740*/  ST.E.U8 desc[UR36][R4.64+0x4], R15 ;  /* 0x0000040f04007985 */ /* 0x0001e4000c101124 */
.L_x_9:
[----:B0-----:R-:W-:-:S04]  /*0750*/  PRMT R3, R3, 0x8880, RZ ;  /* 0x0000888003037816 */ /* 0x001fc800000000ff */
[----:B------:R-:W-:-:S13]  /*0760*/  ISETP.GT.AND P0, PT, R3, 0x7a, PT ;  /* 0x0000007a0300780c */ /* 0x000fda0003f04270 */
[----:B------:R-:W-:Y:S05]  /*0770*/  @P0 BRA `(.L_x_10) ;  /* 0x00000000001c0947 */ /* 0x000fea0003800000 */
[----:B------:R-:W-:-:S13]  /*0780*/  ISETP.GT.AND P0, PT, R3, 0x60, PT ;  /* 0x000000600300780c */ /* 0x000fda0003f04270 */
[----:B------:R-:W-:Y:S05]  /*0790*/  @P0 BRA `(.L_x_11) ;  /* 0x00000000001c0947 */ /* 0x000fea0003800000 */
[----:B------:R-:W-:-:S05]  /*07a0*/  IMAD.MOV R3, RZ, RZ, -R22 ;  /* 0x000000ffff037224 */ /* 0x000fca00078e0a16 */
[----:B------:R-:W-:-:S05]  /*07b0*/  PRMT R3, R3, 0x7710, RZ ;  /* 0x0000771003037816 */ /* 0x000fca00000000ff */
[----:B------:R-:W-:-:S05]  /*07c0*/  VIADD R3, R3, 0xffffffc3 ;  /* 0xffffffc303037836 */ /* 0x000fca0000000000 */
[----:B------:R0:W-:Y:S01]  /*07d0*/  ST.E.U8 desc[UR36][R4.64+0x5], R3 ;  /* 0x0000050304007985 */ /* 0x0001e2000c101124 */
[----:B------:R-:W-:Y:S05]  /*07e0*/  BRA `(.L_x_11) ;  /* 0x0000000000087947 */ /* 0x000fea0003800000 */
.L_x_10:
[----:B------:R-:W-:-:S05]  /*07f0*/  VIADD R3, R22, 0xffffffe6 ;  /* 0xffffffe616037836 */ /* 0x000fca0000000000 */
[----:B------:R0:W-:Y:S02]  /*0800*/  ST.E.U8 desc[UR36][R4.64+0x5], R3 ;  /* 0x0000050304007985 */ /* 0x0001e4000c101124 */
.L_x_11:
[----:B0-----:R-:W-:Y:S01]  /*0810*/  PRMT R3, R7, 0x8880, RZ ;  /* 0x0000888007037816 */ /* 0x001fe200000000ff */
[----:B------:R-:W-:Y:S03]  /*0820*/  BSSY.RECONVERGENT B0, `(.L_x_12) ;  /* 0x000000c000007945 */ /* 0x000fe60003800200 */
        /* <DEDUP_REMOVED lines=9> */
.L_x_13:
[----:B------:R-:W-:-:S05]  /*08c0*/  VIADD R3, R18, 0xfffffff9 ;  /* 0xfffffff912037836 */ /* 0x000fca0000000000 */
[----:B------:R0:W-:Y:S02]  /*08d0*/  ST.E.U8 desc[UR36][R4.64+0x6], R3 ;  /* 0x0000060304007985 */ /* 0x0001e4000c101124 */
.L_x_14:
[----:B------:R-:W-:Y:S05]  /*08e0*/  BSYNC.RECONVERGENT B0 ;  /* 0x0000000000007941 */ /* 0x000fea0003800200 */
.L_x_12:
        /* <DEDUP_REMOVED lines=11> */
.L_x_16:
[----:B------:R-:W-:-:S05]  /*09a0*/  VIADD R3, R18, 0xfffffff5 ;  /* 0xfffffff512037836 */ /* 0x000fca0000000000 */
[----:B------:R0:W-:Y:S02]  /*09b0*/  ST.E.U8 desc[UR36][R4.64+0x7], R3 ;  /* 0x0000070304007985 */ /* 0x0001e4000c101124 */
.L_x_17:
[----:B------:R-:W-:Y:S05]  /*09c0*/  BSYNC.RECONVERGENT B0 ;  /* 0x0000000000007941 */ /* 0x000fea0003800200 */
.L_x_15:
        /* <DEDUP_REMOVED lines=11> */
.L_x_19:
[----:B------:R-:W-:-:S05]  /*0a80*/  VIADD R3, R17, 0xfffffffb ;  /* 0xfffffffb11037836 */ /* 0x000fca0000000000 */
[----:B------:R0:W-:Y:S02]  /*0a90*/  ST.E.U8 desc[UR36][R4.64+0x8], R3 ;  /* 0x0000080304007985 */ /* 0x0001e4000c101124 */
.L_x_20:
[----:B------:R-:W-:Y:S05]  /*0aa0*/  BSYNC.RECONVERGENT B0 ;  /* 0x0000000000007941 */ /* 0x000fea0003800200 */
.L_x_18:
        /* <DEDUP_REMOVED lines=11> */
.L_x_22:
[----:B------:R-:W-:-:S05]  /*0b60*/  VIADD R3, R17, 0xfffffff3 ;  /* 0xfffffff311037836 */ /* 0x000fca0000000000 */
[----:B------:R0:W-:Y:S02]  /*0b70*/  ST.E.U8 desc[UR36][R4.64+0x9], R3 ;  /* 0x0000090304007985 */ /* 0x0001e4000c101124 */
.L_x_23:
[----:B------:R-:W-:Y:S05]  /*0b80*/  BSYNC.RECONVERGENT B0 ;  /* 0x0000000000007941 */ /* 0x000fea0003800200 */
.L_x_21:
[----:B------:R-:W5:Y:S02]  /*0b90*/  LDC.64 R6, c[0x4][0x10] ;  /* 0x01000400ff067b82 */ /* 0x000f640000000a00 */
[----:B-----5:R-:W5:Y:S02]  /*0ba0*/  LDG.E.U8.CONSTANT R7, desc[UR36][R6.64] ;  /* 0x0000002406077981 */ /* 0x020f64000c1e9100 */
[----:B-----5:R-:W-:-:S13]  /*0bb0*/  LOP3.LUT P0, RZ, R7, 0xff, R0, 0xc8, !PT ;  /* 0x000000ff07ff7812 */ /* 0x020fda000780c800 */
[----:B------:R-:W-:Y:S05]  /*0bc0*/  @!P0 BRA `(.L_x_24) ;  /* 0x00000000004c8947 */ /* 0x000fea0003800000 */
[----:B------:R-:W0:Y:S01]  /*0bd0*/  LDCU.64 UR4, c[0x4][0x10] ;  /* 0x01000200ff0477ac */ /* 0x000e220008000a00 */
[----:B------:R-:W-:Y:S01]  /*0be0*/  BSSY.RECONVERGENT B0, `(.L_x_24) ;  /* 0x0000011000007945 */ /* 0x000fe20003800200 */
[----:B0-----:R-:W-:Y:S02]  /*0bf0*/  IMAD.U32 R3, RZ, RZ, UR4 ;  /* 0x00000004ff037e24 */ /* 0x001fe4000f8e00ff */
[----:B------:R-:W-:-:S07]  /*0c00*/  IMAD.U32 R8, RZ, RZ, UR5 ;  /* 0x00000005ff087e24 */ /* 0x000fce000f8e00ff */
.L_x_25:
[----:B------:R-:W-:Y:S02]  /*0c10*/  LOP3.LUT R0, R0, 0xff, RZ, 0xc0, !PT ;  /* 0x000000ff00007812 */ /* 0x000fe400078ec0ff */
[----:B------:R-:W-:-:S04]  /*0c20*/  LOP3.LUT R7, R7, 0xff, RZ, 0xc0, !PT ;  /* 0x000000ff07077812 */ /* 0x000fc800078ec0ff */
[----:B------:R-:W-:-:S13]  /*0c30*/  ISETP.NE.AND P0, PT, R7, R0, PT ;  /* 0x000000000700720c */ /* 0x000fda0003f05270 */
[----:B------:R-:W-:Y:S05]  /*0c40*/  @P0 EXIT ;  /* 0x000000000000094d */ /* 0x000fea0003800000 */
[----:B------:R-:W-:Y:S01]  /*0c50*/  IMAD.MOV.U32 R7, RZ, RZ, R8 ;  /* 0x000000ffff077224 */ /* 0x000fe200078e0008 */
[----:B------:R1:W5:Y:S01]  /*0c60*/  LD.E.U8 R0, desc[UR36][R4.64+0x1] ;  /* 0x0000012404007980 */ /* 0x000362000c101100 */
[----:B------:R-:W-:-:S05]  /*0c70*/  IMAD.MOV.U32 R6, RZ, RZ, R3 ;  /* 0x000000ffff067224 */ /* 0x000fca00078e0003 */
[----:B------:R-:W5:Y:S01]  /*0c80*/  LDG.E.U8.CONSTANT R7, desc[UR36][R6.64+0x1] ;  /* 0x0000012406077981 */ /* 0x000f62000c1e9100 */
[----:B------:R-:W-:Y:S02]  /*0c90*/  IADD3 R3, P2, PT, R3, 0x1, RZ ;  /* 0x0000000103037810 */ /* 0x000fe40007f5e0ff */
[----:B-1234-:R-:W-:-:S03]  /*0ca0*/  IADD3 R4, P1, PT, R4, 0x1, RZ ;  /* 0x0000000104047810 */ /* 0x01efc60007f3e0ff */
[----:B------:R-:W-:Y:S02]  /*0cb0*/  IMAD.X R8, RZ, RZ, R8, P2 ;  /* 0x000000ffff087224 */ /* 0x000fe400010e0608 */
[----:B------:R-:W-:Y:S01]  /*0cc0*/  IMAD.X R5, RZ, RZ, R5, P1 ;  /* 0x000000ffff057224 */ /* 0x000fe200008e0605 */
[----:B-----5:R-:W-:-:S13]  /*0cd0*/  LOP3.LUT P0, RZ, R7, 0xff, R0, 0xc8, !PT ;  /* 0x000000ff07ff7812 */ /* 0x020fda000780c800 */
[----:B------:R-:W-:Y:S05]  /*0ce0*/  @P0 BRA `(.L_x_25) ;  /* 0xfffffffc00c80947 */ /* 0x000fea000383ffff */
[----:B------:R-:W-:Y:S05]  /*0cf0*/  BSYNC.RECONVERGENT B0 ;  /* 0x0000000000007941 */ /* 0x000fea0003800200 */
.L_x_24:
[----:B------:R-:W-:Y:S01]  /*0d00*/  PRMT R8, R19, 0x8880, RZ ;  /* 0x0000888013087816 */ /* 0x000fe200000000ff */
[----:B------:R-:W0:Y:S01]  /*0d10*/  LDCU.64 UR4, c[0x4][0x18] ;  /* 0x01000300ff0477ac */ /* 0x000e220008000a00 */
[----:B------:R-:W-:Y:S01]  /*0d20*/  PRMT R9, R22, 0x8880, RZ ;  /* 0x0000888016097816 */ /* 0x000fe200000000ff */
[----:B------:R-:W-:Y:S01]  /*0d30*/  IMAD.MOV.U32 R6, RZ, RZ, R16 ;  /* 0x000000ffff067224 */ /* 0x000fe200078e0010 */
[----:B------:R-:W-:Y:S01]  /*0d40*/  PRMT R10, R18, 0x8880, RZ ;  /* 0x00008880120a7816 */ /* 0x000fe200000000ff */
[----:B------:R-:W-:Y:S01]  /*0d50*/  IMAD.MOV.U32 R7, RZ, RZ, R2 ;  /* 0x000000ffff077224 */ /* 0x000fe200078e0002 */
[----:B------:R-:W-:Y:S02]  /*0d60*/  PRMT R11, R17, 0x8880, RZ ;  /* 0x00008880110b7816 */ /* 0x000fe400000000ff */
[----:B------:R-:W-:-:S03]  /*0d70*/  MOV R0, 0x8 ;  /* 0x0000000800007802 */ /* 0x000fc60000000f00 */
[----:B------:R0:W-:Y:S01]  /*0d80*/  STL.128 [R1], R8 ;  /* 0x0000000801007387 */ /* 0x0001e20000100c00 */
[----:B------:R0:W0:Y:S02]  /*0d90*/  LDC.64 R12, c[0x4][R0] ;  /* 0x01000000000c7b82 */ /* 0x0000240000000a00 */
[----:B01234-:R-:W-:Y:S02]  /*0da0*/  IMAD.U32 R4, RZ, RZ, UR4 ;  /* 0x00000004ff047e24 */ /* 0x01ffe4000f8e00ff */
[----:B------:R-:W-:-:S07]  /*0db0*/  IMAD.U32 R5, RZ, RZ, UR5 ;  /* 0x00000005ff057e24 */ /* 0x000fce000f8e00ff */
[----:B------:R-:W-:-:S07]  /*0dc0*/  LEPC R20, `(.L_x_26) ;  /* 0x000000001014794e */ /* 0x000fce0000000000 */
[----:B------:R-:W-:Y:S05]  /*0dd0*/  CALL.ABS.NOINC R12 ;  /* 0x000000000c007343 */ /* 0x000fea0003c00000 */
.L_x_26:
[----:B------:R-:W-:Y:S05]  /*0de0*/  EXIT ;  /* 0x000000000000794d */ /* 0x000fea0003800000 */
.L_x_27:
[----:B------:R-:W-:-:S00]  /*0df0*/  BRA `(.L_x_27) ;  /* 0xfffffffc00fc7947 */ /* 0x000fc0000383ffff */
[----:B------:R-:W-:-:S00]  /*0e00*/  NOP ;  /* 0x0000000000007918 */ /* 0x000fc00000000000 */
[----:B------:R-:W-:-:S00]  /*0e10*/  NOP ;  /* 0x0000000000007918 */ /* 0x000fc00000000000 */
[----:B------:R-:W-:-:S00]  /*0e20*/  NOP ;  /* 0x0000000000007918 */ /* 0x000fc00000000000 */
[----:B------:R-:W-:-:S00]  /*0e30*/  NOP ;  /* 0x0000000000007918 */ /* 0x000fc00000000000 */
[----:B------:R-:W-:-:S00]  /*0e40*/  NOP ;  /* 0x0000000000007918 */ /* 0x000fc00000000000 */
[----:B------:R-:W-:-:S00]  /*0e50*/  NOP ;  /* 0x0000000000007918 */ /* 0x000fc00000000000 */
[----:B------:R-:W-:-:S00]  /*0e60*/  NOP ;  /* 0x0000000000007918 */ /* 0x000fc00000000000 */
[----:B------:R-:W-:-:S00]  /*0e70*/  NOP ;  /* 0x0000000000007918 */ /* 0x000fc00000000000 */
.L_x_28:


//--------------------- .nv.global.init           --------------------------
	.section	.nv.global.init,"aw",@progbits
.nv.global.init:
	.type		$str,@object
	.size		$str,($str$1 - $str)
$str:
        /*0000*/ 	.byte	0x6b, 0x6f, 0x6c, 0x65, 0x6b, 0x69, 0x36, 0x32, 0x35, 0x33, 0x00
	.type		$str$1,@object
	.size		$str$1,(.L_1 - $str$1)
$str$1:
        /*000b*/ 	.byte	0x50, 0x61, 0x73, 0x73, 0x77, 0x6f, 0x72, 0x64, 0x20, 0x46, 0x6f, 0x75, 0x6e, 0x64, 0x3a, 0x20
        /*001b*/ 	.byte	0x25, 0x63, 0x25, 0x63, 0x25, 0x63, 0x25, 0x63, 0x20, 0x0a, 0x00
.L_1:


//--------------------- .nv.shared.reserved.0     --------------------------
	.section	.nv.shared.reserved.0,"aw",@nobits
	.weak		__nv_reservedSMEM_offset_0_alias
	.size		__nv_reservedSMEM_offset_0_alias, 0, 64
	.other		__nv_reservedSMEM_offset_0_alias,@"STO_CUDA_RESERVED_SHARED STV_DEFAULT"
__nv_reservedSMEM_offset_0_alias:
	.zero		0
	.zero		64


//--------------------- .nv.constant0._Z5crackPcS_S_ --------------------------
	.section	.nv.constant0._Z5crackPcS_S_,"a",@progbits
	.sectionflags	@""
	.align	4
.nv.constant0._Z5crackPcS_S_:
	.zero		920


//--------------------- SYMBOLS --------------------------

	.type		.nv.reservedSmem.offset0,@object
	.size		.nv.reservedSmem.offset0,0x4
	.type		malloc,@function
	.type		vprintf,@function
